//
// Generated by NVIDIA NVVM Compiler
//
// Compiler Build ID: CL-36424714
// Cuda compilation tools, release 13.0, V13.0.88
// Based on NVVM 20.0.0
//

.version 9.0
.target sm_100
.address_size 64

	// .globl	_Z6sumOfCPfS_

.visible .entry _Z6sumOfCPfS_(
	.param .u64 .ptr .align 1 _Z6sumOfCPfS__param_0,
	.param .u64 .ptr .align 1 _Z6sumOfCPfS__param_1
)
{
	.reg .pred 	%p<2>;
	.reg .b32 	%r<5>;
	.reg .b32 	%f<4>;
	.reg .b64 	%rd<10>;

	ld.param.u64 	%rd1, [_Z6sumOfCPfS__param_0];
	ld.param.u64 	%rd2, [_Z6sumOfCPfS__param_1];
	mov.u32 	%r1, %tid.x;
	and.b32  	%r2, %r1, 1;
	setp.eq.b32 	%p1, %r2, 1;
	@%p1 bra 	$L__BB0_2;
	cvta.to.global.u64 	%rd3, %rd1;
	cvta.to.global.u64 	%rd4, %rd2;
	mul.wide.u32 	%rd5, %r1, 4;
	add.s64 	%rd6, %rd3, %rd5;
	ld.global.f32 	%f1, [%rd6];
	ld.global.f32 	%f2, [%rd6+4];
	add.f32 	%f3, %f1, %f2;
	shr.u32 	%r3, %r1, 1;
	mul.wide.u32 	%rd7, %r3, 4;
	add.s64 	%rd8, %rd4, %rd7;
	st.global.f32 	[%rd8], %f3;
	mov.b32 	%r4, 0;
	st.global.u32 	[%rd6+4], %r4;
	st.global.u32 	[%rd6], %r4;
	add.s64 	%rd9, %rd4, %rd5;
	st.global.u32 	[%rd9+2048], %r4;
$L__BB0_2:
	ret;

}


// ===== COMPILED SASS (sm_100) =====

	.target	sm_100

	.elftype	@"ET_EXEC"


//--------------------- .note.nv.tkinfo           --------------------------
	.section	.note.nv.tkinfo,"",@"SHT_NOTE"
	.sectionflags	@"SHF_NOTE_NV_TKINFO"
	.tkinfo
        /*0018*/ 	.word	0x00000002
        /*0030*/ 	.string	""
        /*0030*/ 	.string	"ptxas"
        /*0030*/ 	.string	"Cuda compilation tools, release 13.0, V13.0.88"
        /*0030*/ 	.string	"Build cuda_13.0.r13.0/compiler.36424714_0"
        /*0030*/ 	.string	"-arch sm_100 -m 64 "



//--------------------- .note.nv.cuinfo           --------------------------
	.section	.note.nv.cuinfo,"",@"SHT_NOTE"
	.sectionflags	@"SHF_NOTE_NV_CUINFO"
        /*0018*/ 	.short	0x0002
        /*001a*/ 	.short	0x0064
        /*001c*/ 	.short	0x0082
	.zero		2


//--------------------- .nv.info                  --------------------------
	.section	.nv.info,"",@"SHT_CUDA_INFO"
	.align	4


	//----- nvinfo : EIATTR_REGCOUNT
	.align		4
        /*0000*/ 	.byte	0x04, 0x2f
        /*0002*/ 	.short	(.L_1 - .L_0)
	.align		4
.L_0:
        /*0004*/ 	.word	index@(_Z6sumOfCPfS_)
        /*0008*/ 	.word	0x0000000e


	//----- nvinfo : EIATTR_FRAME_SIZE
	.align		4
.L_1:
        /*000c*/ 	.byte	0x04, 0x11
        /*000e*/ 	.short	(.L_3 - .L_2)
	.align		4
.L_2:
        /*0010*/ 	.word	index@(_Z6sumOfCPfS_)
        /*0014*/ 	.word	0x00000000


	//----- nvinfo : EIATTR_MIN_STACK_SIZE
	.align		4
.L_3:
        /*0018*/ 	.byte	0x04, 0x12
        /*001a*/ 	.short	(.L_5 - .L_4)
	.align		4
.L_4:
        /*001c*/ 	.word	index@(_Z6sumOfCPfS_)
        /*0020*/ 	.word	0x00000000
.L_5:


//--------------------- .nv.compat                --------------------------
	.section	.nv.compat,"",@"SHT_CUDA_COMPAT_INFO"
	.align	4
        /*0000*/ 	.byte	0x02, 0x09, 0x00, 0x00, 0x02, 0x02, 0x01, 0x00, 0x02, 0x05, 0x05, 0x00, 0x03, 0x07, 0x01, 0x01
        /*0010*/ 	.byte	0x02, 0x03, 0x00, 0x00, 0x02, 0x06, 0x01, 0x00, 0x04, 0x0b, 0x08, 0x00, 0x09, 0x00, 0x00, 0x00
        /*0020*/ 	.byte	0x00, 0x00, 0x00, 0x00


//--------------------- .nv.info._Z6sumOfCPfS_    --------------------------
	.section	.nv.info._Z6sumOfCPfS_,"",@"SHT_CUDA_INFO"
	.sectionflags	@""
	.align	4


	//----- nvinfo : EIATTR_CUDA_API_VERSION
	.align		4
        /*0000*/ 	.byte	0x04, 0x37
        /*0002*/ 	.short	(.L_7 - .L_6)
.L_6:
        /*0004*/ 	.word	0x00000082


	//----- nvinfo : EIATTR_KPARAM_INFO
	.align		4
.L_7:
        /*0008*/ 	.byte	0x04, 0x17
        /*000a*/ 	.short	(.L_9 - .L_8)
.L_8:
        /*000c*/ 	.word	0x00000000
        /*0010*/ 	.short	0x0001
        /*0012*/ 	.short	0x0008
        /*0014*/ 	.byte	0x00, 0xf5, 0x21, 0x00


	//----- nvinfo : EIATTR_KPARAM_INFO
	.align		4
.L_9:
        /*0018*/ 	.byte	0x04, 0x17
        /*001a*/ 	.short	(.L_11 - .L_10)
.L_10:
        /*001c*/ 	.word	0x00000000
        /*0020*/ 	.short	0x0000
        /*0022*/ 	.short	0x0000
        /*0024*/ 	.byte	0x00, 0xf5, 0x21, 0x00


	//----- nvinfo : EIATTR_SPARSE_MMA_MASK
	.align		4
.L_11:
        /*0028*/ 	.byte	0x03, 0x50
        /*002a*/ 	.short	0x0000


	//----- nvinfo : EIATTR_MAXREG_COUNT
	.align		4
        /*002c*/ 	.byte	0x03, 0x1b
        /*002e*/ 	.short	0x00ff


	//----- nvinfo : EIATTR_MERCURY_ISA_VERSION
	.align		4
        /*0030*/ 	.byte	0x03, 0x5f
        /*0032*/ 	.short	0x0101


	//----- nvinfo : EIATTR_VRC_CTA_INIT_COUNT
	.align		4
        /*0034*/ 	.byte	0x02, 0x4a
	.zero		1
	.zero		1


	//----- nvinfo : EIATTR_EXIT_INSTR_OFFSETS
	.align		4
        /*0038*/ 	.byte	0x04, 0x1c
        /*003a*/ 	.short	(.L_13 - .L_12)


	//   ....[0]....
.L_12:
        /*003c*/ 	.word	0x00000040


	//   ....[1]....
        /*0040*/ 	.word	0x00000130


	//----- nvinfo : EIATTR_CBANK_PARAM_SIZE
	.align		4
.L_13:
        /*0044*/ 	.byte	0x03, 0x19
        /*0046*/ 	.short	0x0010


	//----- nvinfo : EIATTR_PARAM_CBANK
	.align		4
        /*0048*/ 	.byte	0x04, 0x0a
        /*004a*/ 	.short	(.L_15 - .L_14)
	.align		4
.L_14:
        /*004c*/ 	.word	index@(.nv.constant0._Z6sumOfCPfS_)
        /*0050*/ 	.short	0x0380
        /*0052*/ 	.short	0x0010


	//----- nvinfo : EIATTR_SW_WAR
	.align		4
.L_15:
        /*0054*/ 	.byte	0x04, 0x36
        /*0056*/ 	.short	(.L_17 - .L_16)
.L_16:
        /*0058*/ 	.word	0x00000008
.L_17:


//--------------------- .nv.callgraph             --------------------------
	.section	.nv.callgraph,"",@"SHT_CUDA_CALLGRAPH"
	.align	4
	.sectionentsize	8
	.align		4
        /*0000*/ 	.word	0x00000000
	.align		4
        /*0004*/ 	.word	0xffffffff
	.align		4
        /*0008*/ 	.word	0x00000000
	.align		4
        /*000c*/ 	.word	0xfffffffe
	.align		4
        /*0010*/ 	.word	0x00000000
	.align		4
        /*0014*/ 	.word	0xfffffffd
	.align		4
        /*0018*/ 	.word	0x00000000
	.align		4
        /*001c*/ 	.word	0xfffffffc


//--------------------- .text._Z6sumOfCPfS_       --------------------------
	.section	.text._Z6sumOfCPfS_,"ax",@progbits
	.align	128
        .global         _Z6sumOfCPfS_
        .type           _Z6sumOfCPfS_,@function
        .size           _Z6sumOfCPfS_,(.L_x_1 - _Z6sumOfCPfS_)
        .other          _Z6sumOfCPfS_,@"STO_CUDA_ENTRY STV_DEFAULT"
_Z6sumOfCPfS_:
.text._Z6sumOfCPfS_:
[----:B------:R-:W-:Y:S01]  /*0000*/  LDC R1, c[0x0][0x37c] ;  /* 0x0000df00ff017b82 */ /* 0x000fe20000000800 */
[----:B------:R-:W0:Y:S02]  /*0010*/  S2R R11, SR_TID.X ;  /* 0x00000000000b7919 */ /* 0x000e240000002100 */
[----:B0-----:R-:W-:-:S04]  /*0020*/  LOP3.LUT R0, R11, 0x1, RZ, 0xc0, !PT ;  /* 0x000000010b007812 */ /* 0x001fc800078ec0ff */
[----:B------:R-:W-:-:S13]  /*0030*/  ISETP.NE.U32.AND P0, PT, R0, 0x1, PT ;  /* 0x000000010000780c */ /* 0x000fda0003f05070 */
[----:B------:R-:W-:Y:S05]  /*0040*/  @!P0 EXIT ;  /* 0x000000000000894d */ /* 0x000fea0003800000 */
[----:B------:R-:W0:Y:S01]  /*0050*/  LDC.64 R2, c[0x0][0x380] ;  /* 0x0000e000ff027b82 */ /* 0x000e220000000a00 */
[----:B------:R-:W1:Y:S07]  /*0060*/  LDCU.64 UR4, c[0x0][0x358] ;  /* 0x00006b00ff0477ac */ /* 0x000e6e0008000a00 */
[----:B------:R-:W2:Y:S01]  /*0070*/  LDC.64 R6, c[0x0][0x388] ;  /* 0x0000e200ff067b82 */ /* 0x000ea20000000a00 */
[----:B0-----:R-:W-:-:S05]  /*0080*/  IMAD.WIDE.U32 R2, R11, 0x4, R2 ;  /* 0x000000040b027825 */ /* 0x001fca00078e0002 */
[----:B-1----:R-:W3:Y:S04]  /*0090*/  LDG.E R0, desc[UR4][R2.64] ;  /* 0x0000000402007981 */ /* 0x002ee8000c1e1900 */
[----:B------:R-:W3:Y:S01]  /*00a0*/  LDG.E R9, desc[UR4][R2.64+0x4] ;  /* 0x0000040402097981 */ /* 0x000ee2000c1e1900 */
[----:B------:R-:W-:-:S05]  /*00b0*/  SHF.R.U32.HI R5, RZ, 0x1, R11 ;  /* 0x00000001ff057819 */ /* 0x000fca000001160b */
[----:B--2---:R-:W-:-:S04]  /*00c0*/  IMAD.WIDE.U32 R4, R5, 0x4, R6 ;  /* 0x0000000405047825 */ /* 0x004fc800078e0006 */
[----:B------:R-:W-:-:S04]  /*00d0*/  IMAD.WIDE.U32 R6, R11, 0x4, R6 ;  /* 0x000000040b067825 */ /* 0x000fc800078e0006 */
[----:B---3--:R-:W-:-:S05]  /*00e0*/  FADD R9, R0, R9 ;  /* 0x0000000900097221 */ /* 0x008fca0000000000 */
[----:B------:R-:W-:Y:S04]  /*00f0*/  STG.E desc[UR4][R4.64], R9 ;  /* 0x0000000904007986 */ /* 0x000fe8000c101904 */
[----:B------:R-:W-:Y:S04]  /*0100*/  STG.E desc[UR4][R2.64+0x4], RZ ;  /* 0x000004ff02007986 */ /* 0x000fe8000c101904 */
[----:B------:R-:W-:Y:S04]  /*0110*/  STG.E desc[UR4][R2.64], RZ ;  /* 0x000000ff02007986 */ /* 0x000fe8000c101904 */
[----:B------:R-:W-:Y:S01]  /*0120*/  STG.E desc[UR4][R6.64+0x800], RZ ;  /* 0x000800ff06007986 */ /* 0x000fe2000c101904 */
[----:B------:R-:W-:Y:S05]  /*0130*/  EXIT ;  /* 0x000000000000794d */ /* 0x000fea0003800000 */
.L_x_0:
[----:B------:R-:W-:-:S00]  /*0140*/  BRA `(.L_x_0) ;  /* 0xfffffffc00fc7947 */ /* 0x000fc0000383ffff */
[----:B------:R-:W-:-:S00]  /*0150*/  NOP ;  /* 0x0000000000007918 */ /* 0x000fc00000000000 */
        /* <DEDUP_REMOVED lines=10> */
.L_x_1:


//--------------------- .nv.shared.reserved.0     --------------------------
	.section	.nv.shared.reserved.0,"aw",@nobits
	.weak		__nv_reservedSMEM_offset_0_alias
	.size		__nv_reservedSMEM_offset_0_alias, 0, 64
	.other		__nv_reservedSMEM_offset_0_alias,@"STO_CUDA_RESERVED_SHARED STV_DEFAULT"
__nv_reservedSMEM_offset_0_alias:
	.zero		0
	.zero		64


//--------------------- .nv.constant0._Z6sumOfCPfS_ --------------------------
	.section	.nv.constant0._Z6sumOfCPfS_,"a",@progbits
	.sectionflags	@""
	.align	4
.nv.constant0._Z6sumOfCPfS_:
	.zero		912


//--------------------- SYMBOLS --------------------------

	.type		.nv.reservedSmem.offset0,@object
	.size		.nv.reservedSmem.offset0,0x4
